	.headerflags	@"EF_CUDA_TEXMODE_UNIFIED EF_CUDA_64BIT_ADDRESS EF_CUDA_ACCELERATORS EF_CUDA_SM90 EF_CUDA_VIRTUAL_SM(EF_CUDA_SM90)"
	.elftype	@"ET_EXEC"


//--------------------- .nv.info                  --------------------------
	.section	.nv.info,"",@"SHT_CUDA_INFO"
	.align	4


	//----- nvinfo : EIATTR_REGCOUNT
	.align		4
        /*0000*/ 	.byte	0x04, 0x2f
        /*0002*/ 	.short	(.L_3 - .L_2)
	.align		4
.L_2:
        /*0004*/ 	.word	index@(triton_poi_fused__native_batch_norm_legit_no_training_add_convolution_max_pool2d_with_indices_native_batch_norm_backward_relu_27)
        /*0008*/ 	.word	0x0000002a


	//----- nvinfo : EIATTR_MIN_STACK_SIZE
	.align		4
.L_3:
        /*000c*/ 	.byte	0x04, 0x12
        /*000e*/ 	.short	(.L_5 - .L_4)
	.align		4
.L_4:
        /*0010*/ 	.word	index@(triton_poi_fused__native_batch_norm_legit_no_training_add_convolution_max_pool2d_with_indices_native_batch_norm_backward_relu_27)
        /*0014*/ 	.word	0x00000000


	//----- nvinfo : EIATTR_FRAME_SIZE
	.align		4
.L_5:
        /*0018*/ 	.byte	0x04, 0x11
        /*001a*/ 	.short	(.L_7 - .L_6)
	.align		4
.L_6:
        /*001c*/ 	.word	index@(triton_poi_fused__native_batch_norm_legit_no_training_add_convolution_max_pool2d_with_indices_native_batch_norm_backward_relu_27)
        /*0020*/ 	.word	0x00000000


	//----- nvinfo : EIATTR_MIN_STACK_SIZE
	.align		4
.L_7:
        /*0024*/ 	.byte	0x04, 0x12
        /*0026*/ 	.short	(.L_9 - .L_8)
	.align		4
.L_8:
        /*0028*/ 	.word	index@(triton_poi_fused__native_batch_norm_legit_no_training_add_convolution_max_pool2d_with_indices_native_batch_norm_backward_relu_27)
        /*002c*/ 	.word	0x00000000
.L_9:


//--------------------- .nv.info.triton_poi_fused__native_batch_norm_legit_no_training_add_convolution_max_pool2d_with_indices_native_batch_norm_backward_relu_27 --------------------------
	.section	.nv.info.triton_poi_fused__native_batch_norm_legit_no_training_add_convolution_max_pool2d_with_indices_native_batch_norm_backward_relu_27,"",@"SHT_CUDA_INFO"
	.sectionflags	@""
	.align	4


	//----- nvinfo : EIATTR_CUDA_API_VERSION
	.align		4
        /*0000*/ 	.byte	0x04, 0x37
        /*0002*/ 	.short	(.L_11 - .L_10)
.L_10:
        /*0004*/ 	.word	0x0000007c


	//----- nvinfo : EIATTR_KPARAM_INFO
	.align		4
.L_11:
        /*0008*/ 	.byte	0x04, 0x17
        /*000a*/ 	.short	(.L_13 - .L_12)
.L_12:
        /*000c*/ 	.word	0x00000000
        /*0010*/ 	.short	0x000a
        /*0012*/ 	.short	0x0050
        /*0014*/ 	.byte	0x00, 0xf0, 0x11, 0x00


	//----- nvinfo : EIATTR_KPARAM_INFO
	.align		4
.L_13:
        /*0018*/ 	.byte	0x04, 0x17
        /*001a*/ 	.short	(.L_15 - .L_14)
.L_14:
        /*001c*/ 	.word	0x00000000
        /*0020*/ 	.short	0x0009
        /*0022*/ 	.short	0x0048
        /*0024*/ 	.byte	0x00, 0xf4, 0x21, 0x00


	//----- nvinfo : EIATTR_KPARAM_INFO
	.align		4
.L_15:
        /*0028*/ 	.byte	0x04, 0x17
        /*002a*/ 	.short	(.L_17 - .L_16)
.L_16:
        /*002c*/ 	.word	0x00000000
        /*0030*/ 	.short	0x0008
        /*0032*/ 	.short	0x0040
        /*0034*/ 	.byte	0x00, 0xf4, 0x21, 0x00


	//----- nvinfo : EIATTR_KPARAM_INFO
	.align		4
.L_17:
        /*0038*/ 	.byte	0x04, 0x17
        /*003a*/ 	.short	(.L_19 - .L_18)
.L_18:
        /*003c*/ 	.word	0x00000000
        /*0040*/ 	.short	0x0007
        /*0042*/ 	.short	0x0038
        /*0044*/ 	.byte	0x00, 0xf4, 0x21, 0x00


	//----- nvinfo : EIATTR_KPARAM_INFO
	.align		4
.L_19:
        /*0048*/ 	.byte	0x04, 0x17
        /*004a*/ 	.short	(.L_21 - .L_20)
.L_20:
        /*004c*/ 	.word	0x00000000
        /*0050*/ 	.short	0x0006
        /*0052*/ 	.short	0x0030
        /*0054*/ 	.byte	0x00, 0xf4, 0x21, 0x00


	//----- nvinfo : EIATTR_KPARAM_INFO
	.align		4
.L_21:
        /*0058*/ 	.byte	0x04, 0x17
        /*005a*/ 	.short	(.L_23 - .L_22)
.L_22:
        /*005c*/ 	.word	0x00000000
        /*0060*/ 	.short	0x0005
        /*0062*/ 	.short	0x0028
        /*0064*/ 	.byte	0x00, 0xf4, 0x21, 0x00


	//----- nvinfo : EIATTR_KPARAM_INFO
	.align		4
.L_23:
        /*0068*/ 	.byte	0x04, 0x17
        /*006a*/ 	.short	(.L_25 - .L_24)
.L_24:
        /*006c*/ 	.word	0x00000000
        /*0070*/ 	.short	0x0004
        /*0072*/ 	.short	0x0020
        /*0074*/ 	.byte	0x00, 0xf4, 0x21, 0x00


	//----- nvinfo : EIATTR_KPARAM_INFO
	.align		4
.L_25:
        /*0078*/ 	.byte	0x04, 0x17
        /*007a*/ 	.short	(.L_27 - .L_26)
.L_26:
        /*007c*/ 	.word	0x00000000
        /*0080*/ 	.short	0x0003
        /*0082*/ 	.short	0x0018
        /*0084*/ 	.byte	0x00, 0xf4, 0x21, 0x00


	//----- nvinfo : EIATTR_KPARAM_INFO
	.align		4
.L_27:
        /*0088*/ 	.byte	0x04, 0x17
        /*008a*/ 	.short	(.L_29 - .L_28)
.L_28:
        /*008c*/ 	.word	0x00000000
        /*0090*/ 	.short	0x0002
        /*0092*/ 	.short	0x0010
        /*0094*/ 	.byte	0x00, 0xf4, 0x21, 0x00


	//----- nvinfo : EIATTR_KPARAM_INFO
	.align		4
.L_29:
        /*0098*/ 	.byte	0x04, 0x17
        /*009a*/ 	.short	(.L_31 - .L_30)
.L_30:
        /*009c*/ 	.word	0x00000000
        /*00a0*/ 	.short	0x0001
        /*00a2*/ 	.short	0x0008
        /*00a4*/ 	.byte	0x00, 0xf4, 0x21, 0x00


	//----- nvinfo : EIATTR_KPARAM_INFO
	.align		4
.L_31:
        /*00a8*/ 	.byte	0x04, 0x17
        /*00aa*/ 	.short	(.L_33 - .L_32)
.L_32:
        /*00ac*/ 	.word	0x00000000
        /*00b0*/ 	.short	0x0000
        /*00b2*/ 	.short	0x0000
        /*00b4*/ 	.byte	0x00, 0xf4, 0x21, 0x00


	//----- nvinfo : EIATTR_SPARSE_MMA_MASK
	.align		4
.L_33:
        /*00b8*/ 	.byte	0x03, 0x50
        /*00ba*/ 	.short	0x0000


	//----- nvinfo : EIATTR_MAXREG_COUNT
	.align		4
        /*00bc*/ 	.byte	0x03, 0x1b
        /*00be*/ 	.short	0x00ff


	//----- nvinfo : EIATTR_EXIT_INSTR_OFFSETS
	.align		4
        /*00c0*/ 	.byte	0x04, 0x1c
        /*00c2*/ 	.short	(.L_35 - .L_34)


	//   ....[0]....
.L_34:
        /*00c4*/ 	.word	0x000016c0


	//----- nvinfo : EIATTR_REQNTID
	.align		4
.L_35:
        /*00c8*/ 	.byte	0x04, 0x10
        /*00ca*/ 	.short	(.L_37 - .L_36)
.L_36:
        /*00cc*/ 	.word	0x00000080
        /*00d0*/ 	.word	0x00000001
        /*00d4*/ 	.word	0x00000001


	//----- nvinfo : EIATTR_CBANK_PARAM_SIZE
	.align		4
.L_37:
        /*00d8*/ 	.byte	0x03, 0x19
        /*00da*/ 	.short	0x0054


	//----- nvinfo : EIATTR_PARAM_CBANK
	.align		4
        /*00dc*/ 	.byte	0x04, 0x0a
        /*00de*/ 	.short	(.L_39 - .L_38)
	.align		4
.L_38:
        /*00e0*/ 	.word	index@(.nv.constant0.triton_poi_fused__native_batch_norm_legit_no_training_add_convolution_max_pool2d_with_indices_native_batch_norm_backward_relu_27)
        /*00e4*/ 	.short	0x0210
        /*00e6*/ 	.short	0x0054


	//----- nvinfo : EIATTR_SW_WAR
	.align		4
.L_39:
        /*00e8*/ 	.byte	0x04, 0x36
        /*00ea*/ 	.short	(.L_41 - .L_40)
.L_40:
        /*00ec*/ 	.word	0x00000008
.L_41:


//--------------------- .nv.callgraph             --------------------------
	.section	.nv.callgraph,"",@"SHT_CUDA_CALLGRAPH"
	.align	4
	.sectionentsize	8
	.align		4
        /*0000*/ 	.word	0x00000000
	.align		4
        /*0004*/ 	.word	0xffffffff
	.align		4
        /*0008*/ 	.word	0x00000000
	.align		4
        /*000c*/ 	.word	0xfffffffe
	.align		4
        /*0010*/ 	.word	0x00000000
	.align		4
        /*0014*/ 	.word	0xfffffffd
	.align		4
        /*0018*/ 	.word	0x00000000
	.align		4
        /*001c*/ 	.word	0xfffffffc


//--------------------- .nv.constant4             --------------------------
	.section	.nv.constant4,"a",@progbits
	.align	8
	.align		8
.nv.constant4:
        /*0000*/ 	.dword	_$_str
	.align		8
        /*0008*/ 	.dword	_$_str_$_2


//--------------------- .text.triton_poi_fused__native_batch_norm_legit_no_training_add_convolution_max_pool2d_with_indices_native_batch_norm_backward_relu_27 --------------------------
	.section	.text.triton_poi_fused__native_batch_norm_legit_no_training_add_convolution_max_pool2d_with_indices_native_batch_norm_backward_relu_27,"ax",@progbits
	.sectionflags	@"SHF_BARRIERS=1"
	.align	128
        .global         triton_poi_fused__native_batch_norm_legit_no_training_add_convolution_max_pool2d_with_indices_native_batch_norm_backward_relu_27
        .type           triton_poi_fused__native_batch_norm_legit_no_training_add_convolution_max_pool2d_with_indices_native_batch_norm_backward_relu_27,@function
        .size           triton_poi_fused__native_batch_norm_legit_no_training_add_convolution_max_pool2d_with_indices_native_batch_norm_backward_relu_27,(.L_x_1 - triton_poi_fused__native_batch_norm_legit_no_training_add_convolution_max_pool2d_with_indices_native_batch_norm_backward_relu_27)
        .other          triton_poi_fused__native_batch_norm_legit_no_training_add_convolution_max_pool2d_with_indices_native_batch_norm_backward_relu_27,@"STO_CUDA_ENTRY STV_DEFAULT"
triton_poi_fused__native_batch_norm_legit_no_training_add_convolution_max_pool2d_with_indices_native_batch_norm_backward_relu_27:
.text.triton_poi_fused__native_batch_norm_legit_no_training_add_convolution_max_pool2d_with_indices_native_batch_norm_backward_relu_27:
[----:B------:R-:W-:Y:S01]  /*0000*/  LDC R1, c[0x0][0x28] ;  /* 0x00000a00ff017b82 */ /* 0x000fe20000000800 */
[----:B------:R-:W1:Y:S07]  /*0010*/  S2R R3, SR_TID.X ;  /* 0x0000000000037919 */ /* 0x000e6e0000002100 */
[----:B------:R-:W2:Y:S01]  /*0020*/  LDC.64 R10, c[0x0][0x218] ;  /* 0x00008600ff0a7b82 */ /* 0x000ea20000000a00 */
[----:B------:R-:W-:Y:S01]  /*0030*/  ULDC.64 UR6, c[0x0][0x208] ;  /* 0x0000820000067ab9 */ /* 0x000fe20000000a00 */
[----:B------:R-:W-:Y:S01]  /*0040*/  ULDC.64 UR8, c[0x0][0x248] ;  /* 0x0000920000087ab9 */ /* 0x000fe20000000a00 */
[----:B------:R-:W3:Y:S01]  /*0050*/  S2R R4, SR_CTAID.X ;  /* 0x0000000000047919 */ /* 0x000ee20000002500 */
[----:B-1----:R-:W-:-:S02]  /*0060*/  IMAD.SHL.U32 R3, R3, 0x8, RZ ;  /* 0x0000000803037824 */ /* 0x002fc400078e00ff */
[----:B---3--:R-:W-:-:S03]  /*0070*/  IMAD.SHL.U32 R0, R4, 0x400, RZ ;  /* 0x0000040004007824 */ /* 0x008fc600078e00ff */
[----:B------:R-:W-:Y:S02]  /*0080*/  LOP3.LUT R3, R3, 0x3f8, RZ, 0xc0, !PT ;  /* 0x000003f803037812 */ /* 0x000fe400078ec0ff */
[----:B------:R-:W-:Y:S02]  /*0090*/  SHF.R.S32.HI R32, RZ, 0x15, R4 ;  /* 0x00000015ff207819 */ /* 0x000fe40000011404 */
[----:B------:R-:W-:Y:S02]  /*00a0*/  LOP3.LUT R9, R0, R3, RZ, 0xfc, !PT ;  /* 0x0000000300097212 */ /* 0x000fe400078efcff */
[----:B------:R-:W-:Y:S02]  /*00b0*/  SGXT R32, R32, 0x1 ;  /* 0x000000012020781a */ /* 0x000fe40000000200 */
[----:B------:R-:W-:Y:S02]  /*00c0*/  SHF.R.S32.HI R2, RZ, 0x1f, R9 ;  /* 0x0000001fff027819 */ /* 0x000fe40000011409 */
[----:B------:R-:W-:-:S02]  /*00d0*/  LOP3.LUT R5, R0, 0x1, R3, 0xfe, !PT ;  /* 0x0000000100057812 */ /* 0x000fc400078efe03 */
[----:B------:R-:W-:-:S04]  /*00e0*/  LEA.HI R2, R2, R9, RZ, 0x4 ;  /* 0x0000000902027211 */ /* 0x000fc800078f20ff */
[C---:B------:R-:W-:Y:S01]  /*00f0*/  LOP3.LUT R22, R2.reuse, 0x7ffffff0, RZ, 0xc0, !PT ;  /* 0x7ffffff002167812 */ /* 0x040fe200078ec0ff */
[----:B------:R-:W-:Y:S01]  /*0100*/  IMAD.SHL.U32 R21, R2, 0x4, RZ ;  /* 0x0000000402157824 */ /* 0x000fe200078e00ff */
[----:B------:R-:W-:-:S03]  /*0110*/  LEA.HI R2, R32, R5, RZ, 0x4 ;  /* 0x0000000520027211 */ /* 0x000fc600078f20ff */
[----:B------:R-:W-:Y:S01]  /*0120*/  IMAD.IADD R22, R9, 0x1, -R22 ;  /* 0x0000000109167824 */ /* 0x000fe200078e0a16 */
[----:B------:R-:W-:Y:S02]  /*0130*/  LOP3.LUT R21, R21, 0xffffffc0, RZ, 0xc0, !PT ;  /* 0xffffffc015157812 */ /* 0x000fe400078ec0ff */
[----:B------:R-:W-:-:S03]  /*0140*/  LOP3.LUT R2, R2, 0x7ffffff0, RZ, 0xc0, !PT ;  /* 0x7ffffff002027812 */ /* 0x000fc600078ec0ff */
[----:B------:R-:W-:Y:S02]  /*0150*/  IMAD R7, R22, 0x2, R21 ;  /* 0x0000000216077824 */ /* 0x000fe400078e0215 */
[----:B------:R-:W-:Y:S02]  /*0160*/  IMAD.IADD R24, R5, 0x1, -R2 ;  /* 0x0000000105187824 */ /* 0x000fe400078e0a02 */
[----:B--2---:R-:W-:-:S04]  /*0170*/  IMAD.WIDE R4, R7, 0x4, R10 ;  /* 0x0000000407047825 */ /* 0x004fc800078e020a */
[----:B------:R-:W-:Y:S01]  /*0180*/  IMAD R7, R24, 0x2, R21 ;  /* 0x0000000218077824 */ /* 0x000fe200078e0215 */
[----:B------:R-:W2:Y:S03]  /*0190*/  LDG.E.EL R2, desc[UR6][R4.64] ;  /* 0x0000000604027981 */ /* 0x000ea6000c2e1900 */
[----:B------:R-:W-:Y:S01]  /*01a0*/  IMAD.WIDE R6, R7, 0x4, R10 ;  /* 0x0000000407067825 */ /* 0x000fe200078e020a */
[----:B------:R-:W2:Y:S01]  /*01b0*/  LDG.E.EL R19, desc[UR6][R4.64+0x4] ;  /* 0x0000040604137981 */ /* 0x000ea2000c2e1900 */
[----:B------:R-:W-:Y:S02]  /*01c0*/  LOP3.LUT R17, R21, 0x20, RZ, 0xfc, !PT ;  /* 0x0000002015117812 */ /* 0x000fe400078efcff */
[----:B------:R-:W-:Y:S01]  /*01d0*/  LOP3.LUT R13, R0, 0x2, R3, 0xfe, !PT ;  /* 0x00000002000d7812 */ /* 0x000fe200078efe03 */
[----:B------:R-:W3:Y:S02]  /*01e0*/  LDG.E.EL R27, desc[UR6][R6.64] ;  /* 0x00000006061b7981 */ /* 0x000ee4000c2e1900 */
[----:B------:R-:W-:Y:S01]  /*01f0*/  IMAD R31, R22, 0x2, R17 ;  /* 0x00000002161f7824 */ /* 0x000fe200078e0211 */
[----:B------:R-:W-:Y:S01]  /*0200*/  LEA.HI R8, R32, R13, RZ, 0x4 ;  /* 0x0000000d20087211 */ /* 0x000fe200078f20ff */
[----:B------:R1:W3:Y:S02]  /*0210*/  LDG.E.EL R25, desc[UR6][R6.64+0x4] ;  /* 0x0000040606197981 */ /* 0x0002e4000c2e1900 */
[----:B------:R-:W-:Y:S01]  /*0220*/  IMAD.WIDE R30, R31, 0x4, R10 ;  /* 0x000000041f1e7825 */ /* 0x000fe200078e020a */
[----:B------:R-:W-:-:S03]  /*0230*/  LOP3.LUT R8, R8, 0x7ffffff0, RZ, 0xc0, !PT ;  /* 0x7ffffff008087812 */ /* 0x000fc600078ec0ff */
[----:B------:R-:W-:Y:S02]  /*0240*/  IMAD R15, R24, 0x2, R17 ;  /* 0x00000002180f7824 */ /* 0x000fe400078e0211 */
[----:B------:R-:W-:Y:S01]  /*0250*/  IMAD.IADD R18, R13, 0x1, -R8 ;  /* 0x000000010d127824 */ /* 0x000fe200078e0a08 */
[----:B------:R-:W4:Y:S01]  /*0260*/  LDG.E.EL R30, desc[UR6][R30.64] ;  /* 0x000000061e1e7981 */ /* 0x000f22000c2e1900 */
[----:B------:R-:W-:-:S04]  /*0270*/  IMAD.WIDE R12, R15, 0x4, R10 ;  /* 0x000000040f0c7825 */ /* 0x000fc800078e020a */
[----:B------:R-:W-:Y:S02]  /*0280*/  IMAD R15, R18, 0x2, R21 ;  /* 0x00000002120f7824 */ /* 0x000fe400078e0215 */
[----:B------:R5:W4:Y:S02]  /*0290*/  LDG.E.EL R13, desc[UR6][R12.64] ;  /* 0x000000060c0d7981 */ /* 0x000b24000c2e1900 */
[----:B------:R-:W-:-:S05]  /*02a0*/  IMAD.WIDE R14, R15, 0x4, R10 ;  /* 0x000000040f0e7825 */ /* 0x000fca00078e020a */
[----:B------:R-:W4:Y:S04]  /*02b0*/  LDG.E.EL R5, desc[UR6][R14.64] ;  /* 0x000000060e057981 */ /* 0x000f28000c2e1900 */
[----:B------:R-:W4:Y:S01]  /*02c0*/  LDG.E.EL R26, desc[UR6][R14.64+0x4] ;  /* 0x000004060e1a7981 */ /* 0x000f22000c2e1900 */
[----:B-1----:R-:W-:-:S04]  /*02d0*/  LOP3.LUT R7, R0, 0x3, R3, 0xfe, !PT ;  /* 0x0000000300077812 */ /* 0x002fc800078efe03 */
[----:B------:R-:W-:-:S04]  /*02e0*/  LEA.HI R4, R32, R7, RZ, 0x4 ;  /* 0x0000000720047211 */ /* 0x000fc800078f20ff */
[----:B------:R-:W-:Y:S02]  /*02f0*/  LOP3.LUT R4, R4, 0x7ffffff0, RZ, 0xc0, !PT ;  /* 0x7ffffff004047812 */ /* 0x000fe400078ec0ff */
[----:B------:R-:W-:Y:S02]  /*0300*/  LOP3.LUT R23, R0, 0x4, R3, 0xfe, !PT ;  /* 0x0000000400177812 */ /* 0x000fe400078efe03 */
[----:B------:R-:W-:Y:S01]  /*0310*/  LOP3.LUT R29, R0, 0x7, R3, 0xfe, !PT ;  /* 0x00000007001d7812 */ /* 0x000fe200078efe03 */
[----:B------:R-:W-:Y:S01]  /*0320*/  IMAD.IADD R28, R7, 0x1, -R4 ;  /* 0x00000001071c7824 */ /* 0x000fe200078e0a04 */
[----:B------:R-:W-:Y:S02]  /*0330*/  LOP3.LUT R7, R0, 0x5, R3, 0xfe, !PT ;  /* 0x0000000500077812 */ /* 0x000fe400078efe03 */
[----:B------:R-:W-:Y:S02]  /*0340*/  LEA.HI R4, R32, R23, RZ, 0x4 ;  /* 0x0000001720047211 */ /* 0x000fe400078f20ff */
[----:B------:R-:W-:-:S02]  /*0350*/  LOP3.LUT R3, R0, 0x6, R3, 0xfe, !PT ;  /* 0x0000000600037812 */ /* 0x000fc400078efe03 */
[----:B------:R-:W-:Y:S01]  /*0360*/  LEA.HI R6, R32, R7, RZ, 0x4 ;  /* 0x0000000720067211 */ /* 0x000fe200078f20ff */
[----:B------:R-:W-:Y:S01]  /*0370*/  IMAD R35, R28, 0x2, R21 ;  /* 0x000000021c237824 */ /* 0x000fe200078e0215 */
[----:B------:R-:W-:Y:S02]  /*0380*/  LOP3.LUT R4, R4, 0x7ffffff0, RZ, 0xc0, !PT ;  /* 0x7ffffff004047812 */ /* 0x000fe400078ec0ff */
[----:B------:R-:W-:Y:S02]  /*0390*/  LEA.HI R8, R32, R3, RZ, 0x4 ;  /* 0x0000000320087211 */ /* 0x000fe400078f20ff */
[----:B------:R-:W-:Y:S01]  /*03a0*/  LOP3.LUT R6, R6, 0x7ffffff0, RZ, 0xc0, !PT ;  /* 0x7ffffff006067812 */ /* 0x000fe200078ec0ff */
[----:B------:R-:W-:Y:S01]  /*03b0*/  IMAD.IADD R36, R23, 0x1, -R4 ;  /* 0x0000000117247824 */ /* 0x000fe200078e0a04 */
[----:B0----5:R-:W-:Y:S01]  /*03c0*/  LEA.HI R12, R32, R29, RZ, 0x4 ;  /* 0x0000001d200c7211 */ /* 0x021fe200078f20ff */
[----:B------:R-:W-:Y:S01]  /*03d0*/  IMAD.WIDE R34, R35, 0x4, R10 ;  /* 0x0000000423227825 */ /* 0x000fe200078e020a */
[----:B------:R-:W-:-:S02]  /*03e0*/  LOP3.LUT R8, R8, 0x7ffffff0, RZ, 0xc0, !PT ;  /* 0x7ffffff008087812 */ /* 0x000fc400078ec0ff */
[----:B------:R-:W-:Y:S01]  /*03f0*/  LOP3.LUT R4, R12, 0x7ffffff0, RZ, 0xc0, !PT ;  /* 0x7ffffff00c047812 */ /* 0x000fe200078ec0ff */
[----:B------:R-:W-:Y:S01]  /*0400*/  IMAD.IADD R16, R7, 0x1, -R6 ;  /* 0x0000000107107824 */ /* 0x000fe200078e0a06 */
[----:B------:R-:W5:Y:S01]  /*0410*/  LDG.E.EL R37, desc[UR6][R34.64+0x4] ;  /* 0x0000040622257981 */ /* 0x000f62000c2e1900 */
[----:B------:R-:W-:Y:S02]  /*0420*/  IMAD R7, R36, 0x2, R21 ;  /* 0x0000000224077824 */ /* 0x000fe400078e0215 */
[----:B------:R-:W-:Y:S02]  /*0430*/  IMAD.IADD R12, R3, 0x1, -R8 ;  /* 0x00000001030c7824 */ /* 0x000fe400078e0a08 */
[----:B------:R0:W5:Y:S01]  /*0440*/  LDG.E.EL R8, desc[UR6][R34.64] ;  /* 0x0000000622087981 */ /* 0x000162000c2e1900 */
[----:B------:R-:W-:-:S05]  /*0450*/  IMAD.WIDE R6, R7, 0x4, R10 ;  /* 0x0000000407067825 */ /* 0x000fca00078e020a */
[----:B------:R-:W5:Y:S01]  /*0460*/  LDG.E.EL R23, desc[UR6][R6.64] ;  /* 0x0000000606177981 */ /* 0x000f62000c2e1900 */
[----:B------:R-:W-:-:S03]  /*0470*/  IMAD R3, R16, 0x2, R21 ;  /* 0x0000000210037824 */ /* 0x000fc600078e0215 */
[----:B------:R1:W5:Y:S01]  /*0480*/  LDG.E.EL R31, desc[UR6][R6.64+0x4] ;  /* 0x00000406061f7981 */ /* 0x000362000c2e1900 */
[----:B0-----:R-:W-:Y:S02]  /*0490*/  IMAD R35, R28, 0x2, R17 ;  /* 0x000000021c237824 */ /* 0x001fe400078e0211 */
[----:B------:R-:W-:-:S04]  /*04a0*/  IMAD.IADD R4, R29, 0x1, -R4 ;  /* 0x000000011d047824 */ /* 0x000fc800078e0a04 */
[----:B------:R-:W-:-:S04]  /*04b0*/  IMAD R15, R4, 0x2, R21 ;  /* 0x00000002040f7824 */ /* 0x000fc800078e0215 */
[----:B------:R-:W-:-:S05]  /*04c0*/  IMAD.WIDE R14, R15, 0x4, R10 ;  /* 0x000000040f0e7825 */ /* 0x000fca00078e020a */
[----:B------:R-:W5:Y:S04]  /*04d0*/  LDG.E.EL R34, desc[UR6][R14.64] ;  /* 0x000000060e227981 */ /* 0x000f68000c2e1900 */
[----:B------:R-:W5:Y:S01]  /*04e0*/  LDG.E.EL R29, desc[UR6][R14.64+0x4] ;  /* 0x000004060e1d7981 */ /* 0x000f62000c2e1900 */
[C---:B--2---:R-:W-:Y:S02]  /*04f0*/  FSETP.GT.AND P5, PT, R19.reuse, R2, PT ;  /* 0x000000021300720b */ /* 0x044fe40003fa4000 */
[----:B------:R-:W-:Y:S02]  /*0500*/  FSETP.NAN.AND P0, PT, R19, R19, PT ;  /* 0x000000131300720b */ /* 0x000fe40003f08000 */
[----:B---3--:R-:W-:-:S09]  /*0510*/  FSETP.GT.AND P1, PT, R25, R27, PT ;  /* 0x0000001b1900720b */ /* 0x008fd20003f24000 */
[----:B------:R-:W-:Y:S02]  /*0520*/  @!P5 SEL R19, R19, R2, P0 ;  /* 0x000000021313d207 */ /* 0x000fe40000000000 */
[----:B------:R-:W-:-:S04]  /*0530*/  FSETP.NAN.AND P0, PT, R25, R25, PT ;  /* 0x000000191900720b */ /* 0x000fc80003f08000 */
[----:B------:R-:W-:Y:S01]  /*0540*/  @!P1 SEL R25, R25, R27, P0 ;  /* 0x0000001b19199207 */ /* 0x000fe20000000000 */
[----:B------:R-:W-:Y:S01]  /*0550*/  IMAD R27, R18, 0x2, R17 ;  /* 0x00000002121b7824 */ /* 0x000fe200078e0211 */
[----:B----4-:R-:W-:-:S03]  /*0560*/  FSETP.GEU.AND P4, PT, R19, R30, PT ;  /* 0x0000001e1300720b */ /* 0x010fc60003f8e000 */
[----:B-1----:R-:W-:-:S04]  /*0570*/  IMAD.WIDE R6, R27, 0x4, R10 ;  /* 0x000000041b067825 */ /* 0x002fc800078e020a */
[----:B------:R-:W-:Y:S02]  /*0580*/  IMAD.WIDE R2, R3, 0x4, R10 ;  /* 0x0000000403027825 */ /* 0x000fe400078e020a */
[----:B------:R-:W2:Y:S01]  /*0590*/  LDG.E.EL R7, desc[UR6][R6.64] ;  /* 0x0000000606077981 */ /* 0x000ea2000c2e1900 */
[----:B------:R-:W-:Y:S02]  /*05a0*/  FSETP.GEU.AND P2, PT, R25, R13, PT ;  /* 0x0000000d1900720b */ /* 0x000fe40003f4e000 */
[C---:B------:R-:W-:Y:S01]  /*05b0*/  FSETP.NAN.AND P0, PT, R30.reuse, R30, PT ;  /* 0x0000001e1e00720b */ /* 0x040fe20003f08000 */
[----:B------:R-:W3:Y:S04]  /*05c0*/  LDG.E.EL R33, desc[UR6][R2.64] ;  /* 0x0000000602217981 */ /* 0x000ee8000c2e1900 */
[----:B------:R0:W3:Y:S01]  /*05d0*/  LDG.E.EL R20, desc[UR6][R2.64+0x4] ;  /* 0x0000040602147981 */ /* 0x0000e2000c2e1900 */
[----:B------:R-:W-:-:S02]  /*05e0*/  @P4 SEL R30, R30, R19, P0 ;  /* 0x000000131e1e4207 */ /* 0x000fc40000000000 */
[----:B------:R-:W-:Y:S01]  /*05f0*/  FSETP.GT.AND P0, PT, R26, R5, PT ;  /* 0x000000051a00720b */ /* 0x000fe20003f04000 */
[----:B0-----:R-:W-:Y:S01]  /*0600*/  IMAD.WIDE R2, R35, 0x4, R10 ;  /* 0x0000000423027825 */ /* 0x001fe200078e020a */
[----:B------:R-:W-:-:S04]  /*0610*/  FSETP.NAN.AND P3, PT, R13, R13, PT ;  /* 0x0000000d0d00720b */ /* 0x000fc80003f68000 */
[----:B------:R0:W4:Y:S01]  /*0620*/  LDG.E.EL R19, desc[UR6][R2.64] ;  /* 0x0000000602137981 */ /* 0x000122000c2e1900 */
[----:B------:R-:W-:Y:S01]  /*0630*/  @P2 SEL R13, R13, R25, P3 ;  /* 0x000000190d0d2207 */ /* 0x000fe20001800000 */
[--C-:B------:R-:W-:Y:S01]  /*0640*/  IMAD R25, R16, 0x2, R17.reuse ;  /* 0x0000000210197824 */ /* 0x100fe200078e0211 */
[----:B------:R-:W-:Y:S01]  /*0650*/  FSETP.NAN.AND P3, PT, R26, R26, PT ;  /* 0x0000001a1a00720b */ /* 0x000fe20003f68000 */
[----:B------:R-:W-:-:S03]  /*0660*/  IMAD R27, R36, 0x2, R17 ;  /* 0x00000002241b7824 */ /* 0x000fc600078e0211 */
[----:B------:R-:W-:Y:S01]  /*0670*/  @!P0 SEL R26, R26, R5, P3 ;  /* 0x000000051a1a8207 */ /* 0x000fe20001800000 */
[----:B0-----:R-:W-:Y:S01]  /*0680*/  IMAD.WIDE R2, R25, 0x4, R10 ;  /* 0x0000000419027825 */ /* 0x001fe200078e020a */
[----:B------:R-:W-:-:S03]  /*0690*/  LOP3.LUT R5, R21, 0x21, RZ, 0xfc, !PT ;  /* 0x0000002115057812 */ /* 0x000fc600078efcff */
[----:B------:R-:W-:Y:S02]  /*06a0*/  IMAD R25, R4, 0x2, R17 ;  /* 0x0000000204197824 */ /* 0x000fe400078e0211 */
[----:B------:R-:W-:Y:S02]  /*06b0*/  IMAD.WIDE R14, R27, 0x4, R10 ;  /* 0x000000041b0e7825 */ /* 0x000fe400078e020a */
[----:B------:R0:W3:Y:S02]  /*06c0*/  LDG.E.EL R27, desc[UR6][R2.64] ;  /* 0x00000006021b7981 */ /* 0x0000e4000c2e1900 */
[----:B------:R-:W-:Y:S02]  /*06d0*/  IMAD R35, R24, 0x2, R5 ;  /* 0x0000000218237824 */ /* 0x000fe400078e0205 */
[----:B------:R1:W3:Y:S01]  /*06e0*/  LDG.E.EL R6, desc[UR6][R14.64] ;  /* 0x000000060e067981 */ /* 0x0002e2000c2e1900 */
[----:B0-----:R-:W-:-:S04]  /*06f0*/  IMAD.WIDE R2, R25, 0x4, R10 ;  /* 0x0000000419027825 */ /* 0x001fc800078e020a */
[----:B------:R-:W-:Y:S02]  /*0700*/  IMAD R25, R12, 0x2, R17 ;  /* 0x000000020c197824 */ /* 0x000fe400078e0211 */
[----:B------:R-:W-:Y:S02]  /*0710*/  IMAD R17, R22, 0x2, R5 ;  /* 0x0000000216117824 */ /* 0x000fe400078e0205 */
[----:B------:R0:W3:Y:S02]  /*0720*/  LDG.E.EL R22, desc[UR6][R2.64] ;  /* 0x0000000602167981 */ /* 0x0000e4000c2e1900 */
[----:B-1----:R-:W-:-:S04]  /*0730*/  IMAD.WIDE R14, R17, 0x4, R10 ;  /* 0x00000004110e7825 */ /* 0x002fc800078e020a */
[----:B------:R-:W-:Y:S01]  /*0740*/  IMAD R28, R28, 0x2, R5 ;  /* 0x000000021c1c7824 */ /* 0x000fe200078e0205 */
[----:B------:R1:W3:Y:S01]  /*0750*/  LDG.E.EL R17, desc[UR6][R14.64] ;  /* 0x000000060e117981 */ /* 0x0002e2000c2e1900 */
[----:B0-----:R-:W-:-:S04]  /*0760*/  IMAD.WIDE R2, R35, 0x4, R10 ;  /* 0x0000000423027825 */ /* 0x001fc800078e020a */
[----:B-1----:R-:W-:Y:S02]  /*0770*/  IMAD R15, R18, 0x2, R5 ;  /* 0x00000002120f7824 */ /* 0x002fe400078e0205 */
[----:B------:R0:W3:Y:S01]  /*0780*/  LDG.E.EL R18, desc[UR6][R2.64] ;  /* 0x0000000602127981 */ /* 0x0000e2000c2e1900 */
[----:B------:R-:W-:Y:S02]  /*0790*/  IMAD R21, R12, 0x2, R21 ;  /* 0x000000020c157824 */ /* 0x000fe400078e0215 */
[----:B------:R-:W-:-:S04]  /*07a0*/  IMAD.WIDE R24, R25, 0x4, R10 ;  /* 0x0000000419187825 */ /* 0x000fc800078e020a */
[--C-:B------:R-:W-:Y:S02]  /*07b0*/  IMAD.WIDE R14, R15, 0x4, R10.reuse ;  /* 0x000000040f0e7825 */ /* 0x100fe400078e020a */
[----:B------:R-:W3:Y:S02]  /*07c0*/  LDG.E.EL R24, desc[UR6][R24.64] ;  /* 0x0000000618187981 */ /* 0x000ee4000c2e1900 */
[----:B0-----:R-:W-:-:S04]  /*07d0*/  IMAD.WIDE R2, R28, 0x4, R10 ;  /* 0x000000041c027825 */ /* 0x001fc800078e020a */
[----:B------:R-:W-:Y:S01]  /*07e0*/  IMAD R35, R16, 0x2, R5 ;  /* 0x0000000210237824 */ /* 0x000fe200078e0205 */
[----:B------:R0:W3:Y:S04]  /*07f0*/  LDG.E.EL R28, desc[UR6][R2.64] ;  /* 0x00000006021c7981 */ /* 0x0000e8000c2e1900 */
[----:B------:R1:W3:Y:S01]  /*0800*/  LDG.E.EL R16, desc[UR6][R14.64] ;  /* 0x000000060e107981 */ /* 0x0002e2000c2e1900 */
[----:B0-----:R-:W-:-:S04]  /*0810*/  IMAD.WIDE R2, R21, 0x4, R10 ;  /* 0x0000000415027825 */ /* 0x001fc800078e020a */
[----:B-1----:R-:W-:Y:S01]  /*0820*/  IMAD.WIDE R14, R35, 0x4, R10 ;  /* 0x00000004230e7825 */ /* 0x002fe200078e020a */
[----:B------:R-:W3:Y:S04]  /*0830*/  LDG.E.EL R25, desc[UR6][R2.64] ;  /* 0x0000000602197981 */ /* 0x000ee8000c2e1900 */
[----:B------:R0:W3:Y:S04]  /*0840*/  LDG.E.EL R35, desc[UR6][R2.64+0x4] ;  /* 0x0000040602237981 */ /* 0x0000e8000c2e1900 */
[----:B------:R1:W3:Y:S01]  /*0850*/  LDG.E.EL R21, desc[UR6][R14.64] ;  /* 0x000000060e157981 */ /* 0x0002e2000c2e1900 */
[----:B-----5:R-:W-:-:S02]  /*0860*/  FSETP.GT.AND P3, PT, R37, R8, PT ;  /* 0x000000082500720b */ /* 0x020fc40003f64000 */
[----:B------:R-:W-:-:S11]  /*0870*/  FSETP.NAN.AND P6, PT, R37, R37, PT ;  /* 0x000000252500720b */ /* 0x000fd60003fc8000 */
[----:B------:R-:W-:Y:S02]  /*0880*/  @!P3 SEL R37, R37, R8, P6 ;  /* 0x000000082525b207 */ /* 0x000fe40003000000 */
[----:B------:R-:W-:-:S04]  /*0890*/  SEL R8, RZ, 0x1, !P5 ;  /* 0x00000001ff087807 */ /* 0x000fc80006800000 */
[----:B------:R-:W-:Y:S02]  /*08a0*/  SEL R8, R8, 0x2, P4 ;  /* 0x0000000208087807 */ /* 0x000fe40002000000 */
[----:B0-----:R-:W-:Y:S02]  /*08b0*/  SEL R3, RZ, 0x1, !P0 ;  /* 0x00000001ff037807 */ /* 0x001fe40004000000 */
[----:B------:R-:W-:Y:S01]  /*08c0*/  SEL R2, RZ, 0x1, !P3 ;  /* 0x00000001ff027807 */ /* 0x000fe20005800000 */
[----:B-1----:R-:W-:-:S04]  /*08d0*/  IMAD R15, R12, 0x2, R5 ;  /* 0x000000020c0f7824 */ /* 0x002fc800078e0205 */
[----:B------:R-:W-:Y:S01]  /*08e0*/  IMAD.WIDE R14, R15, 0x4, R10 ;  /* 0x000000040f0e7825 */ /* 0x000fe200078e020a */
[-C--:B--2---:R-:W-:Y:S02]  /*08f0*/  FSETP.GEU.AND P5, PT, R26, R7.reuse, PT ;  /* 0x000000071a00720b */ /* 0x084fe40003fae000 */
[----:B------:R-:W-:-:S11]  /*0900*/  FSETP.NAN.AND P6, PT, R7, R7, PT ;  /* 0x000000070700720b */ /* 0x000fd60003fc8000 */
[----:B------:R-:W-:Y:S02]  /*0910*/  @P5 SEL R7, R7, R26, P6 ;  /* 0x0000001a07075207 */ /* 0x000fe40003000000 */
[----:B------:R-:W-:Y:S02]  /*0920*/  SEL R26, RZ, 0x1, !P1 ;  /* 0x00000001ff1a7807 */ /* 0x000fe40004800000 */
[----:B------:R-:W-:Y:S02]  /*0930*/  FSETP.GT.AND P1, PT, R31, R23, PT ;  /* 0x000000171f00720b */ /* 0x000fe40003f24000 */
[-C--:B----4-:R-:W-:Y:S02]  /*0940*/  FSETP.GEU.AND P4, PT, R37, R19.reuse, PT ;  /* 0x000000132500720b */ /* 0x090fe40003f8e000 */
[----:B------:R-:W-:Y:S02]  /*0950*/  FSETP.NAN.AND P6, PT, R19, R19, PT ;  /* 0x000000131300720b */ /* 0x000fe40003fc8000 */
[----:B------:R-:W-:-:S02]  /*0960*/  SEL R26, R26, 0x2, P2 ;  /* 0x000000021a1a7807 */ /* 0x000fc40001000000 */
[----:B---3--:R-:W-:-:S07]  /*0970*/  FSETP.GT.AND P2, PT, R20, R33, PT ;  /* 0x000000211400720b */ /* 0x008fce0003f44000 */
[----:B------:R-:W-:Y:S02]  /*0980*/  @P4 SEL R19, R19, R37, P6 ;  /* 0x0000002513134207 */ /* 0x000fe40003000000 */
[----:B------:R-:W-:-:S04]  /*0990*/  FSETP.NAN.AND P6, PT, R31, R31, PT ;  /* 0x0000001f1f00720b */ /* 0x000fc80003fc8000 */
[----:B------:R-:W-:Y:S02]  /*09a0*/  @!P1 SEL R31, R31, R23, P6 ;  /* 0x000000171f1f9207 */ /* 0x000fe40003000000 */
[C---:B------:R-:W-:Y:S02]  /*09b0*/  FSETP.NAN.AND P6, PT, R20.reuse, R20, PT ;  /* 0x000000141400720b */ /* 0x040fe40003fc8000 */
[----:B------:R-:W-:Y:S02]  /*09c0*/  FSETP.GEU.AND P0, PT, R31, R6, PT ;  /* 0x000000061f00720b */ /* 0x000fe40003f0e000 */
[----:B------:R-:W-:-:S04]  /*09d0*/  @!P2 SEL R20, R20, R33, P6 ;  /* 0x000000211414a207 */ /* 0x000fc80003000000 */
[----:B------:R-:W-:Y:S02]  /*09e0*/  FSETP.GEU.AND P3, PT, R20, R27, PT ;  /* 0x0000001b1400720b */ /* 0x000fe40003f6e000 */
[C---:B------:R-:W-:Y:S02]  /*09f0*/  FSETP.NAN.AND P6, PT, R6.reuse, R6, PT ;  /* 0x000000060600720b */ /* 0x040fe40003fc8000 */
[----:B------:R-:W-:Y:S02]  /*0a00*/  SEL R23, RZ, 0x1, !P1 ;  /* 0x00000001ff177807 */ /* 0x000fe40004800000 */
[----:B------:R-:W-:Y:S02]  /*0a10*/  FSETP.GT.AND P1, PT, R29, R34, PT ;  /* 0x000000221d00720b */ /* 0x000fe40003f24000 */
[----:B------:R-:W-:Y:S02]  /*0a20*/  @P0 SEL R6, R6, R31, P6 ;  /* 0x0000001f06060207 */ /* 0x000fe40003000000 */
[C---:B------:R-:W-:Y:S01]  /*0a30*/  FSETP.NAN.AND P6, PT, R27.reuse, R27, PT ;  /* 0x0000001b1b00720b */ /* 0x040fe20003fc8000 */
[----:B------:R0:W2:Y:S03]  /*0a40*/  LDG.E.EL R31, desc[UR6][R14.64] ;  /* 0x000000060e1f7981 */ /* 0x0000a6000c2e1900 */
[----:B------:R-:W-:-:S02]  /*0a50*/  @P3 SEL R27, R27, R20, P6 ;  /* 0x000000141b1b3207 */ /* 0x000fc40003000000 */
[----:B------:R-:W-:Y:S02]  /*0a60*/  SEL R20, RZ, 0x1, !P2 ;  /* 0x00000001ff147807 */ /* 0x000fe40005000000 */
[----:B------:R-:W-:-:S04]  /*0a70*/  FSETP.NAN.AND P6, PT, R29, R29, PT ;  /* 0x0000001d1d00720b */ /* 0x000fc80003fc8000 */
[----:B------:R-:W-:Y:S02]  /*0a80*/  @!P1 SEL R29, R29, R34, P6 ;  /* 0x000000221d1d9207 */ /* 0x000fe40003000000 */
[----:B------:R-:W-:Y:S02]  /*0a90*/  SEL R34, R3, 0x2, P5 ;  /* 0x0000000203227807 */ /* 0x000fe40002800000 */
[----:B------:R-:W-:Y:S02]  /*0aa0*/  FSETP.GEU.AND P6, PT, R29, R22, PT ;  /* 0x000000161d00720b */ /* 0x000fe40003fce000 */
[----:B------:R-:W-:Y:S02]  /*0ab0*/  LEA.HI R3, R32, R9, RZ, 0x8 ;  /* 0x0000000920037211 */ /* 0x000fe400078f40ff */
[----:B------:R-:W1:Y:S01]  /*0ac0*/  LDC.64 R32, c[0x0][0x230] ;  /* 0x00008c00ff207b82 */ /* 0x000e620000000a00 */
[C---:B------:R-:W-:Y:S02]  /*0ad0*/  FSETP.GT.AND P2, PT, R35.reuse, R25, PT ;  /* 0x000000192300720b */ /* 0x040fe40003f44000 */
[----:B------:R-:W-:-:S11]  /*0ae0*/  FSETP.NAN.AND P5, PT, R35, R35, PT ;  /* 0x000000232300720b */ /* 0x000fd60003fa8000 */
[----:B------:R-:W-:-:S04]  /*0af0*/  @!P2 SEL R35, R35, R25, P5 ;  /* 0x000000192323a207 */ /* 0x000fc80002800000 */
[----:B------:R-:W-:Y:S02]  /*0b00*/  FSETP.GEU.AND P5, PT, R35, R24, PT ;  /* 0x000000182300720b */ /* 0x000fe40003fae000 */
[----:B------:R-:W-:Y:S02]  /*0b10*/  SEL R25, RZ, 0x1, !P1 ;  /* 0x00000001ff197807 */ /* 0x000fe40004800000 */
[----:B------:R-:W-:-:S04]  /*0b20*/  FSETP.NAN.AND P1, PT, R22, R22, PT ;  /* 0x000000161600720b */ /* 0x000fc80003f28000 */
[----:B------:R-:W-:Y:S02]  /*0b30*/  @P6 SEL R22, R22, R29, P1 ;  /* 0x0000001d16166207 */ /* 0x000fe40000800000 */
[C---:B------:R-:W-:Y:S02]  /*0b40*/  FSETP.NAN.AND P1, PT, R24.reuse, R24, PT ;  /* 0x000000181800720b */ /* 0x040fe40003f28000 */
[----:B------:R-:W-:Y:S02]  /*0b50*/  SHF.R.S32.HI R3, RZ, 0x8, R3 ;  /* 0x00000008ff037819 */ /* 0x000fe40000011403 */
[----:B------:R-:W-:Y:S02]  /*0b60*/  @P5 SEL R24, R24, R35, P1 ;  /* 0x0000002318185207 */ /* 0x000fe40000800000 */
[----:B------:R-:W-:Y:S02]  /*0b70*/  FSETP.GEU.AND P1, PT, R27, R21, PT ;  /* 0x000000151b00720b */ /* 0x000fe40003f2e000 */
[----:B------:R-:W-:-:S02]  /*0b80*/  SEL R35, R2, 0x2, P4 ;  /* 0x0000000202237807 */ /* 0x000fc40002000000 */
[----:B------:R-:W-:Y:S02]  /*0b90*/  FSETP.GEU.AND P4, PT, R19, R28, PT ;  /* 0x0000001c1300720b */ /* 0x000fe40003f8e000 */
[----:B------:R-:W-:Y:S02]  /*0ba0*/  LEA.HI R2, R3, R3, RZ, 0x7 ;  /* 0x0000000303027211 */ /* 0x000fe400078f38ff */
[----:B------:R-:W-:Y:S02]  /*0bb0*/  SEL R29, RZ, 0x1, !P2 ;  /* 0x00000001ff1d7807 */ /* 0x000fe40005000000 */
[----:B------:R-:W-:Y:S02]  /*0bc0*/  LOP3.LUT R2, R2, 0xffffff80, RZ, 0xc0, !PT ;  /* 0xffffff8002027812 */ /* 0x000fe400078ec0ff */
[----:B------:R-:W-:-:S03]  /*0bd0*/  FSETP.NAN.AND P2, PT, R21, R21, PT ;  /* 0x000000151500720b */ /* 0x000fc60003f48000 */
[----:B------:R-:W-:Y:S01]  /*0be0*/  IMAD.IADD R37, R3, 0x1, -R2 ;  /* 0x0000000103257824 */ /* 0x000fe200078e0a02 */
[----:B------:R-:W-:Y:S02]  /*0bf0*/  @P1 FSEL R21, R21, R27, P2 ;  /* 0x0000001b15151208 */ /* 0x000fe40001000000 */
[----:B------:R-:W-:Y:S01]  /*0c00*/  FSETP.NAN.AND P2, PT, R28, R28, PT ;  /* 0x0000001c1c00720b */ /* 0x000fe20003f48000 */
[----:B-1----:R-:W-:-:S03]  /*0c10*/  IMAD.WIDE R32, R37, 0x4, R32 ;  /* 0x0000000425207825 */ /* 0x002fc600078e0220 */
[----:B------:R-:W-:Y:S02]  /*0c20*/  @P4 FSEL R28, R28, R19, P2 ;  /* 0x000000131c1c4208 */ /* 0x000fe40001000000 */
[-C--:B------:R-:W-:Y:S01]  /*0c30*/  FSETP.GEU.AND P2, PT, R13, R18.reuse, PT ;  /* 0x000000120d00720b */ /* 0x080fe20003f4e000 */
[----:B------:R-:W3:Y:S01]  /*0c40*/  LDG.E.EL R32, desc[UR6][R32.64] ;  /* 0x0000000620207981 */ /* 0x000ee2000c2e1900 */
[--C-:B------:R-:W-:Y:S01]  /*0c50*/  IMAD R3, R36, 0x2, R5.reuse ;  /* 0x0000000224037824 */ /* 0x100fe200078e0205 */
[----:B------:R-:W-:Y:S01]  /*0c60*/  SEL R35, R35, 0x3, P4 ;  /* 0x0000000323237807 */ /* 0x000fe20002000000 */
[----:B------:R-:W-:Y:S01]  /*0c70*/  IMAD R5, R4, 0x2, R5 ;  /* 0x0000000204057824 */ /* 0x000fe200078e0205 */
[----:B------:R-:W-:Y:S01]  /*0c80*/  FSETP.NAN.AND P4, PT, R18, R18, PT ;  /* 0x000000121200720b */ /* 0x000fe20003f88000 */
[----:B------:R-:W-:-:S04]  /*0c90*/  IMAD.WIDE R2, R3, 0x4, R10 ;  /* 0x0000000403027825 */ /* 0x000fc800078e020a */
[----:B------:R-:W-:Y:S01]  /*0ca0*/  IMAD.WIDE R10, R5, 0x4, R10 ;  /* 0x00000004050a7825 */ /* 0x000fe200078e020a */
[----:B------:R1:W4:Y:S01]  /*0cb0*/  LDG.E.EL R19, desc[UR6][R2.64] ;  /* 0x0000000602137981 */ /* 0x000322000c2e1900 */
[----:B------:R-:W5:Y:S01]  /*0cc0*/  LDC.64 R4, c[0x0][0x228] ;  /* 0x00008a00ff047b82 */ /* 0x000f620000000a00 */
[----:B------:R-:W-:Y:S02]  /*0cd0*/  @P2 FSEL R18, R18, R13, P4 ;  /* 0x0000000d12122208 */ /* 0x000fe40002000000 */
[----:B------:R-:W-:Y:S01]  /*0ce0*/  FSETP.GEU.AND P4, PT, R30, R17, PT ;  /* 0x000000111e00720b */ /* 0x000fe20003f8e000 */
[----:B------:R-:W4:Y:S04]  /*0cf0*/  LDG.E.EL R33, desc[UR6][R10.64] ;  /* 0x000000060a217981 */ /* 0x000f28000c2e1900 */
[----:B------:R-:W5:Y:S01]  /*0d00*/  LDC.64 R12, c[0x0][0x210] ;  /* 0x00008400ff0c7b82 */ /* 0x000f620000000a00 */
[----:B0-----:R-:W-:-:S07]  /*0d10*/  SEL R14, R26, 0x3, P2 ;  /* 0x000000031a0e7807 */ /* 0x001fce0001000000 */
[----:B-1----:R-:W0:Y:S01]  /*0d20*/  LDC.64 R2, c[0x0][0x220] ;  /* 0x00008800ff027b82 */ /* 0x002e220000000a00 */
[----:B------:R-:W-:-:S04]  /*0d30*/  FSETP.NAN.AND P2, PT, R17, R17, PT ;  /* 0x000000111100720b */ /* 0x000fc80003f48000 */
[----:B------:R-:W-:Y:S02]  /*0d40*/  @P4 FSEL R17, R17, R30, P2 ;  /* 0x0000001e11114208 */ /* 0x000fe40001000000 */
[-C--:B------:R-:W-:Y:S01]  /*0d50*/  FSETP.GEU.AND P2, PT, R7, R16.reuse, PT ;  /* 0x000000100700720b */ /* 0x080fe20003f4e000 */
[----:B-----5:R-:W-:Y:S01]  /*0d60*/  IMAD.WIDE R4, R37, 0x4, R4 ;  /* 0x0000000425047825 */ /* 0x020fe200078e0204 */
[----:B------:R-:W-:Y:S01]  /*0d70*/  SEL R15, R8, 0x3, P4 ;  /* 0x00000003080f7807 */ /* 0x000fe20002000000 */
[----:B------:R-:W1:Y:S01]  /*0d80*/  LDC.64 R26, c[0x0][0x238] ;  /* 0x00008e00ff1a7b82 */ /* 0x000e620000000a00 */
[----:B------:R-:W-:Y:S01]  /*0d90*/  FSETP.NAN.AND P4, PT, R16, R16, PT ;  /* 0x000000101000720b */ /* 0x000fe20003f88000 */
[----:B------:R-:W-:-:S08]  /*0da0*/  IMAD.WIDE R12, R9, 0x4, R12 ;  /* 0x00000004090c7825 */ /* 0x000fd000078e020c */
[----:B------:R-:W-:Y:S01]  /*0db0*/  @P2 FSEL R16, R16, R7, P4 ;  /* 0x0000000710102208 */ /* 0x000fe20002000000 */
[----:B------:R-:W5:Y:S01]  /*0dc0*/  LDG.E.128 R8, desc[UR6][R12.64] ;  /* 0x000000060c087981 */ /* 0x000f62000c1e1d00 */
[----:B0-----:R-:W-:-:S03]  /*0dd0*/  IMAD.WIDE R2, R37, 0x4, R2 ;  /* 0x0000000425027825 */ /* 0x001fc600078e0202 */
[----:B------:R0:W5:Y:S04]  /*0de0*/  LDG.E.EL R7, desc[UR6][R4.64] ;  /* 0x0000000604077981 */ /* 0x000168000c2e1900 */
[----:B------:R0:W5:Y:S02]  /*0df0*/  LDG.E.EL R30, desc[UR6][R2.64] ;  /* 0x00000006021e7981 */ /* 0x000164000c2e1900 */
[----:B0-----:R-:W0:Y:S01]  /*0e00*/  LDC.64 R4, c[0x0][0x240] ;  /* 0x00009000ff047b82 */ /* 0x001e220000000a00 */
[----:B------:R-:W-:Y:S02]  /*0e10*/  PRMT R2, R15, 0x3340, R14 ;  /* 0x000033400f027816 */ /* 0x000fe4000000000e */
[----:B------:R-:W5:Y:S01]  /*0e20*/  LDG.E.128 R12, desc[UR6][R12.64+0x10] ;  /* 0x000010060c0c7981 */ /* 0x000f62000c1e1d00 */
[----:B-1----:R-:W-:-:S05]  /*0e30*/  IMAD.WIDE R26, R37, 0x4, R26 ;  /* 0x00000004251a7825 */ /* 0x002fca00078e021a */
[----:B------:R1:W5:Y:S01]  /*0e40*/  LDG.E.EL R3, desc[UR6][R26.64] ;  /* 0x000000061a037981 */ /* 0x000362000c2e1900 */
[----:B0-----:R-:W-:-:S05]  /*0e50*/  IMAD.WIDE R36, R37, 0x4, R4 ;  /* 0x0000000425247825 */ /* 0x001fca00078e0204 */
[----:B------:R-:W5:Y:S01]  /*0e60*/  LDG.E.EL R4, desc[UR6][R36.64] ;  /* 0x0000000624047981 */ /* 0x000f62000c2e1900 */
[----:B------:R-:W-:Y:S02]  /*0e70*/  SEL R34, R34, 0x3, P2 ;  /* 0x0000000322227807 */ /* 0x000fe40001000000 */
[----:B------:R-:W-:Y:S02]  /*0e80*/  SEL R20, R20, 0x2, P3 ;  /* 0x0000000214147807 */ /* 0x000fe40001800000 */
[----:B------:R-:W-:Y:S02]  /*0e90*/  SEL R29, R29, 0x2, P5 ;  /* 0x000000021d1d7807 */ /* 0x000fe40002800000 */
[----:B------:R-:W-:Y:S02]  /*0ea0*/  SEL R23, R23, 0x2, P0 ;  /* 0x0000000217177807 */ /* 0x000fe40000000000 */
[----:B------:R-:W-:Y:S02]  /*0eb0*/  SEL R25, R25, 0x2, P6 ;  /* 0x0000000219197807 */ /* 0x000fe40003000000 */
[----:B------:R-:W-:Y:S01]  /*0ec0*/  SEL R20, R20, 0x3, P1 ;  /* 0x0000000314147807 */ /* 0x000fe20000800000 */
[----:B------:R-:W0:Y:S01]  /*0ed0*/  S2UR UR5, SR_CgaCtaId ;  /* 0x00000000000579c3 */ /* 0x000e220000008800 */
[----:B------:R-:W-:Y:S01]  /*0ee0*/  UMOV UR4, 0x400 ;  /* 0x0000040000047882 */ /* 0x000fe20000000000 */
[----:B------:R-:W-:-:S04]  /*0ef0*/  PRMT R5, R34, 0x3340, R35 ;  /* 0x0000334022057816 */ /* 0x000fc80000000023 */
[----:B------:R-:W-:Y:S02]  /*0f00*/  PRMT R2, R2, 0x5410, R5 ;  /* 0x0000541002027816 */ /* 0x000fe40000000005 */
[----:B------:R-:W1:Y:S01]  /*0f10*/  LDC.64 R34, c[0x0][0x250] ;  /* 0x00009400ff227b82 */ /* 0x000e620000000a00 */
[----:B0-----:R-:W-:Y:S01]  /*0f20*/  UPRMT UR4, UR5, 0x654, UR4 ;  /* 0x0000065405047896 */ /* 0x001fe20008000004 */
[-C--:B--2---:R-:W-:Y:S02]  /*0f30*/  FSETP.GEU.AND P0, PT, R24, R31.reuse, PT ;  /* 0x0000001f1800720b */ /* 0x084fe40003f0e000 */
[----:B------:R-:W-:Y:S02]  /*0f40*/  FSETP.NAN.AND P6, PT, R31, R31, PT ;  /* 0x0000001f1f00720b */ /* 0x000fe40003fc8000 */
[----:B------:R-:W-:-:S09]  /*0f50*/  SEL R29, R29, 0x3, P0 ;  /* 0x000000031d1d7807 */ /* 0x000fd20000000000 */
[----:B------:R-:W-:Y:S01]  /*0f60*/  @P0 FSEL R31, R31, R24, P6 ;  /* 0x000000181f1f0208 */ /* 0x000fe20003000000 */
[----:B---3--:R-:W-:-:S06]  /*0f70*/  FADD R32, R32, 9.9999997473787516356e-06 ;  /* 0x3727c5ac20207421 */ /* 0x008fcc0000000000 */
[----:B------:R-:W0:Y:S01]  /*0f80*/  MUFU.SQRT R32, R32 ;  /* 0x0000002000207308 */ /* 0x000e220000002000 */
[-C--:B----4-:R-:W-:Y:S02]  /*0f90*/  FSETP.GEU.AND P4, PT, R6, R19.reuse, PT ;  /* 0x000000130600720b */ /* 0x090fe40003f8e000 */
[----:B------:R-:W-:Y:S02]  /*0fa0*/  FSETP.NAN.AND P2, PT, R19, R19, PT ;  /* 0x000000131300720b */ /* 0x000fe40003f48000 */
[----:B0-----:R-:W-:-:S09]  /*0fb0*/  FSETP.GT.AND P3, PT, R32, 8.50705917302346158658e+37, PT ;  /* 0x7e8000002000780b */ /* 0x001fd20003f64000 */
[----:B------:R-:W-:Y:S02]  /*0fc0*/  @P4 FSEL R19, R19, R6, P2 ;  /* 0x0000000613134208 */ /* 0x000fe40001000000 */
[----:B------:R-:W0:Y:S01]  /*0fd0*/  S2R R6, SR_TID.X ;  /* 0x0000000000067919 */ /* 0x000e220000002100 */
[----:B------:R-:W-:Y:S02]  /*0fe0*/  FSETP.GEU.AND P5, PT, R32, 1.175494350822287508e-38, PT ;  /* 0x008000002000780b */ /* 0x000fe40003fae000 */
[----:B------:R-:W-:Y:S01]  /*0ff0*/  FSETP.GEU.AND P2, PT, R22, R33, PT ;  /* 0x000000211600720b */ /* 0x000fe20003f4e000 */
[----:B------:R-:W-:-:S10]  /*1000*/  @P3 FMUL R32, R32, 0.25 ;  /* 0x3e80000020203820 */ /* 0x000fd40000400000 */
[----:B------:R-:W-:Y:S01]  /*1010*/  @!P5 FMUL R32, R32, 16777216 ;  /* 0x4b8000002020d820 */ /* 0x000fe20000400000 */
[----:B------:R-:W-:-:S05]  /*1020*/  FSETP.NAN.AND P1, PT, R33, R33, PT ;  /* 0x000000212100720b */ /* 0x000fca0003f28000 */
[----:B------:R-:W2:Y:S01]  /*1030*/  MUFU.RCP R32, R32 ;  /* 0x0000002000207308 */ /* 0x000ea20000001000 */
[----:B-1----:R-:W-:Y:S01]  /*1040*/  SEL R26, R25, 0x3, P2 ;  /* 0x00000003191a7807 */ /* 0x002fe20001000000 */
[--C-:B-----5:R-:W-:Y:S01]  /*1050*/  FADD R9, R9, R30.reuse ;  /* 0x0000001e09097221 */ /* 0x120fe20000000000 */
[----:B------:R-:W-:-:S03]  /*1060*/  FADD R8, R8, R30 ;  /* 0x0000001e08087221 */ /* 0x000fc60000000000 */
[----:B------:R-:W-:Y:S01]  /*1070*/  FADD R18, R9, R18 ;  /* 0x0000001209127221 */ /* 0x000fe20000000000 */
[----:B------:R-:W-:Y:S01]  /*1080*/  IMAD.MOV.U32 R9, RZ, RZ, 0x3e800000 ;  /* 0x3e800000ff097424 */ /* 0x000fe200078e00ff */
[----:B------:R-:W-:Y:S01]  /*1090*/  @P2 FSEL R33, R33, R22, P1 ;  /* 0x0000001621212208 */ /* 0x000fe20000800000 */
[--C-:B------:R-:W-:Y:S01]  /*10a0*/  FADD R25, R11, R30.reuse ;  /* 0x0000001e0b197221 */ /* 0x100fe20000000000 */
[--C-:B------:R-:W-:Y:S01]  /*10b0*/  FADD R11, R10, R30.reuse ;  /* 0x0000001e0a0b7221 */ /* 0x100fe20000000000 */
[----:B------:R-:W-:Y:S01]  /*10c0*/  FADD R22, R8, R17 ;  /* 0x0000001108167221 */ /* 0x000fe20000000000 */
[----:B------:R-:W-:Y:S01]  /*10d0*/  FSEL R9, R9, 1, P3 ;  /* 0x3f80000009097808 */ /* 0x000fe20001800000 */
[--C-:B------:R-:W-:Y:S01]  /*10e0*/  FADD R8, R15, R30.reuse ;  /* 0x0000001e0f087221 */ /* 0x100fe20000000000 */
[--C-:B------:R-:W-:Y:S01]  /*10f0*/  FADD R12, R12, R30.reuse ;  /* 0x0000001e0c0c7221 */ /* 0x100fe20000000000 */
[--C-:B------:R-:W-:Y:S01]  /*1100*/  FADD R14, R14, R30.reuse ;  /* 0x0000001e0e0e7221 */ /* 0x100fe20000000000 */
[----:B------:R-:W-:Y:S01]  /*1110*/  FADD R30, R13, R30 ;  /* 0x0000001e0d1e7221 */ /* 0x000fe20000000000 */
[----:B------:R-:W-:Y:S01]  /*1120*/  FADD R10, R11, R16 ;  /* 0x000000100b0a7221 */ /* 0x000fe20000000000 */
[----:B------:R-:W-:Y:S01]  /*1130*/  FADD R28, R25, R28 ;  /* 0x0000001c191c7221 */ /* 0x000fe20000000000 */
[----:B------:R-:W-:Y:S01]  /*1140*/  FADD R16, R8, R33 ;  /* 0x0000002108107221 */ /* 0x000fe20000000000 */
[----:B------:R-:W-:Y:S01]  /*1150*/  @!P5 FMUL R9, R9, 16777216 ;  /* 0x4b8000000909d820 */ /* 0x000fe20000400000 */
[----:B0-----:R-:W-:-:S02]  /*1160*/  IMAD.SHL.U32 R8, R6, 0x8, RZ ;  /* 0x0000000806087824 */ /* 0x001fc400078e00ff */
[----:B------:R-:W-:Y:S01]  /*1170*/  FADD R30, R30, R21 ;  /* 0x000000151e1e7221 */ /* 0x000fe20000000000 */
[----:B------:R-:W-:Y:S01]  /*1180*/  FADD R14, R14, R31 ;  /* 0x0000001f0e0e7221 */ /* 0x000fe20000000000 */
[----:B------:R-:W-:Y:S01]  /*1190*/  FADD R12, R12, R19 ;  /* 0x000000130c0c7221 */ /* 0x000fe20000000000 */
[----:B--2---:R-:W-:Y:S01]  /*11a0*/  FMUL R32, R32, R9 ;  /* 0x0000000920207220 */ /* 0x004fe20000400000 */
[----:B------:R-:W-:Y:S01]  /*11b0*/  FADD R11, -R7, R28 ;  /* 0x0000001c070b7221 */ /* 0x000fe20000000100 */
[----:B------:R-:W-:Y:S01]  /*11c0*/  SEL R23, R23, 0x3, P4 ;  /* 0x0000000317177807 */ /* 0x000fe20002000000 */
[C---:B------:R-:W-:Y:S01]  /*11d0*/  FADD R13, -R7.reuse, R30 ;  /* 0x0000001e070d7221 */ /* 0x040fe20000000100 */
[----:B------:R-:W-:Y:S01]  /*11e0*/  LOP3.LUT R21, R8, 0x3f8, RZ, 0xc0, !PT ;  /* 0x000003f808157812 */ /* 0x000fe200078ec0ff */
[C---:B------:R-:W-:Y:S01]  /*11f0*/  FADD R8, -R7.reuse, R22 ;  /* 0x0000001607087221 */ /* 0x040fe20000000100 */
[C---:B------:R-:W-:Y:S01]  /*1200*/  FADD R9, -R7.reuse, R18 ;  /* 0x0000001207097221 */ /* 0x040fe20000000100 */
[C---:B------:R-:W-:Y:S01]  /*1210*/  FADD R10, -R7.reuse, R10 ;  /* 0x0000000a070a7221 */ /* 0x040fe20000000100 */
[C---:B------:R-:W-:Y:S01]  /*1220*/  FADD R12, -R7.reuse, R12 ;  /* 0x0000000c070c7221 */ /* 0x040fe20000000100 */
[C---:B------:R-:W-:Y:S01]  /*1230*/  FADD R14, -R7.reuse, R14 ;  /* 0x0000000e070e7221 */ /* 0x040fe20000000100 */
[----:B------:R-:W-:Y:S01]  /*1240*/  FADD R15, -R7, R16 ;  /* 0x00000010070f7221 */ /* 0x000fe20000000100 */
[C---:B------:R-:W-:Y:S01]  /*1250*/  FMUL R27, R32.reuse, R11 ;  /* 0x0000000b201b7220 */ /* 0x040fe20000400000 */
[----:B------:R-:W-:Y:S01]  /*1260*/  PRMT R20, R23, 0x3340, R20 ;  /* 0x0000334017147816 */ /* 0x000fe20000000014 */
[C---:B------:R-:W-:Y:S01]  /*1270*/  FMUL R7, R32.reuse, R13 ;  /* 0x0000000d20077220 */ /* 0x040fe20000400000 */
[----:B------:R-:W-:Y:S01]  /*1280*/  PRMT R23, R29, 0x3340, R26 ;  /* 0x000033401d177816 */ /* 0x000fe2000000001a */
[C---:B------:R-:W-:Y:S01]  /*1290*/  FMUL R19, R32.reuse, R14 ;  /* 0x0000000e20137220 */ /* 0x040fe20000400000 */
[C---:B------:R-:W-:Y:S01]  /*12a0*/  FMUL R25, R32.reuse, R12 ;  /* 0x0000000c20197220 */ /* 0x040fe20000400000 */
[C---:B------:R-:W-:Y:S01]  /*12b0*/  FMUL R29, R32.reuse, R10 ;  /* 0x0000000a201d7220 */ /* 0x040fe20000400000 */
[C---:B------:R-:W-:Y:S01]  /*12c0*/  FMUL R31, R32.reuse, R9 ;  /* 0x00000009201f7220 */ /* 0x040fe20000400000 */
[C---:B------:R-:W-:Y:S01]  /*12d0*/  FMUL R33, R32.reuse, R8 ;  /* 0x0000000820217220 */ /* 0x040fe20000400000 */
[----:B------:R-:W-:Y:S01]  /*12e0*/  FMUL R17, R32, R15 ;  /* 0x0000000f20117220 */ /* 0x000fe20000400000 */
[C-C-:B------:R-:W-:Y:S01]  /*12f0*/  FFMA R27, R3.reuse, R27, R4.reuse ;  /* 0x0000001b031b7223 */ /* 0x140fe20000000004 */
[----:B------:R-:W-:Y:S01]  /*1300*/  LOP3.LUT R26, R0, R21, RZ, 0xfc, !PT ;  /* 0x00000015001a7212 */ /* 0x000fe200078efcff */
[C-C-:B------:R-:W-:Y:S01]  /*1310*/  FFMA R24, R3.reuse, R7, R4.reuse ;  /* 0x0000000703187223 */ /* 0x140fe20000000004 */
[C-C-:B------:R-:W-:Y:S01]  /*1320*/  FFMA R19, R3.reuse, R19, R4.reuse ;  /* 0x0000001303137223 */ /* 0x140fe20000000004 */
[C-C-:B------:R-:W-:Y:S01]  /*1330*/  FFMA R25, R3.reuse, R25, R4.reuse ;  /* 0x0000001903197223 */ /* 0x140fe20000000004 */
[C-C-:B------:R-:W-:Y:S01]  /*1340*/  FFMA R29, R3.reuse, R29, R4.reuse ;  /* 0x0000001d031d7223 */ /* 0x140fe20000000004 */
[C-C-:B------:R-:W-:Y:S01]  /*1350*/  FFMA R7, R3.reuse, R33, R4.reuse ;  /* 0x0000002103077223 */ /* 0x140fe20000000004 */
[C-C-:B------:R-:W-:Y:S01]  /*1360*/  FFMA R31, R3.reuse, R31, R4.reuse ;  /* 0x0000001f031f7223 */ /* 0x140fe20000000004 */
[----:B------:R-:W-:Y:S01]  /*1370*/  FFMA R4, R3, R17, R4 ;  /* 0x0000001103047223 */ /* 0x000fe20000000004 */
[----:B------:R-:W-:-:S02]  /*1380*/  IADD3 R16, P0, R26, UR8, RZ ;  /* 0x000000081a107c10 */ /* 0x000fc4000ff1e0ff */
[----:B------:R-:W-:Y:S02]  /*1390*/  FSETP.GEU.AND P6, PT, R27, RZ, PT ;  /* 0x000000ff1b00720b */ /* 0x000fe40003fce000 */
[----:B------:R-:W-:Y:S02]  /*13a0*/  PRMT R3, R20, 0x5410, R23 ;  /* 0x0000541014037816 */ /* 0x000fe40000000017 */
[----:B------:R-:W-:Y:S02]  /*13b0*/  FSETP.GEU.AND P2, PT, R7, RZ, PT ;  /* 0x000000ff0700720b */ /* 0x000fe40003f4e000 */
[----:B------:R-:W-:Y:S02]  /*13c0*/  LEA.HI.X.SX32 R17, R26, UR9, 0x1, P0 ;  /* 0x000000091a117c11 */ /* 0x000fe400080f0eff */
[----:B------:R-:W-:Y:S02]  /*13d0*/  FSETP.GEU.AND P3, PT, R4, RZ, PT ;  /* 0x000000ff0400720b */ /* 0x000fe40003f6e000 */
[----:B------:R-:W-:-:S02]  /*13e0*/  SEL R23, R27, RZ, P6 ;  /* 0x000000ff1b177207 */ /* 0x000fc40003000000 */
[----:B------:R-:W-:Y:S02]  /*13f0*/  FSETP.GEU.AND P0, PT, R29, RZ, PT ;  /* 0x000000ff1d00720b */ /* 0x000fe40003f0e000 */
[----:B------:R-:W-:Y:S02]  /*1400*/  FSETP.GEU.AND P1, PT, R31, RZ, PT ;  /* 0x000000ff1f00720b */ /* 0x000fe40003f2e000 */
[----:B------:R-:W-:Y:S02]  /*1410*/  FSETP.GEU.AND P4, PT, R19, RZ, PT ;  /* 0x000000ff1300720b */ /* 0x000fe40003f8e000 */
[----:B------:R-:W-:Y:S02]  /*1420*/  FSETP.GEU.AND P5, PT, R24, RZ, PT ;  /* 0x000000ff1800720b */ /* 0x000fe40003fae000 */
[----:B------:R-:W-:Y:S01]  /*1430*/  FSETP.GEU.AND P6, PT, R25, RZ, PT ;  /* 0x000000ff1900720b */ /* 0x000fe20003fce000 */
[----:B------:R-:W-:Y:S01]  /*1440*/  IMAD.SHL.U32 R33, R6, 0x4, RZ ;  /* 0x0000000406217824 */ /* 0x000fe200078e00ff */
[----:B------:R-:W-:-:S02]  /*1450*/  SEL R20, R7, RZ, P2 ;  /* 0x000000ff07147207 */ /* 0x000fc40001000000 */
[----:B------:R-:W-:Y:S02]  /*1460*/  LEA R18, R21, UR4, 0x2 ;  /* 0x0000000415127c11 */ /* 0x000fe4000f8e10ff */
[----:B------:R-:W-:Y:S02]  /*1470*/  SEL R7, R4, RZ, P3 ;  /* 0x000000ff04077207 */ /* 0x000fe40001800000 */
[----:B------:R-:W-:Y:S02]  /*1480*/  SEL R22, R29, RZ, P0 ;  /* 0x000000ff1d167207 */ /* 0x000fe40000000000 */
[----:B------:R-:W-:Y:S02]  /*1490*/  SEL R21, R31, RZ, P1 ;  /* 0x000000ff1f157207 */ /* 0x000fe40000800000 */
[----:B------:R-:W-:Y:S02]  /*14a0*/  SEL R6, R19, RZ, P4 ;  /* 0x000000ff13067207 */ /* 0x000fe40002000000 */
[----:B------:R-:W-:-:S02]  /*14b0*/  SEL R5, R24, RZ, P5 ;  /* 0x000000ff18057207 */ /* 0x000fc40002800000 */
[----:B------:R-:W-:Y:S01]  /*14c0*/  SEL R4, R25, RZ, P6 ;  /* 0x000000ff19047207 */ /* 0x000fe20003000000 */
[----:B------:R-:W-:Y:S04]  /*14d0*/  STG.E.64 desc[UR6][R16.64], R2 ;  /* 0x0000000210007986 */ /* 0x000fe8000c101b06 */
[----:B------:R0:W-:Y:S04]  /*14e0*/  STS.128 [R18], R20 ;  /* 0x0000001412007388 */ /* 0x0001e80000000c00 */
[----:B------:R-:W-:Y:S01]  /*14f0*/  STS.128 [R18+0x10], R4 ;  /* 0x0000100412007388 */ /* 0x000fe20000000c00 */
[----:B------:R-:W-:-:S04]  /*1500*/  LOP3.LUT R33, R33, 0x1fc, RZ, 0xc0, !PT ;  /* 0x000001fc21217812 */ /* 0x000fc800078ec0ff */
[----:B------:R-:W-:Y:S01]  /*1510*/  LEA R19, R33, UR4, 0x2 ;  /* 0x0000000421137c11 */ /* 0x000fe2000f8e10ff */
[----:B------:R-:W-:Y:S01]  /*1520*/  BAR.SYNC.DEFER_BLOCKING 0x0 ;  /* 0x0000000000007b1d */ /* 0x000fe20000010000 */
[----:B------:R-:W-:-:S05]  /*1530*/  LOP3.LUT R33, R0, R33, RZ, 0xfc, !PT ;  /* 0x0000002100217212 */ /* 0x000fca00078efcff */
[----:B------:R-:W-:Y:S02]  /*1540*/  ULDC.64 UR4, c[0x0][0x250] ;  /* 0x0000940000047ab9 */ /* 0x000fe40000000a00 */
[----:B0-----:R-:W0:Y:S01]  /*1550*/  LDC.64 R22, c[0x0][0x258] ;  /* 0x00009600ff167b82 */ /* 0x001e220000000a00 */
[----:B------:R-:W1:Y:S04]  /*1560*/  LDS.128 R28, [R19] ;  /* 0x00000000131c7984 */ /* 0x000e680000000c00 */
[----:B------:R-:W2:Y:S01]  /*1570*/  LDS.128 R24, [R19+0x800] ;  /* 0x0008000013187984 */ /* 0x000ea20000000c00 */
[C---:B------:R-:W-:Y:S01]  /*1580*/  IMAD.SHL.U32 R32, R33.reuse, 0x4, RZ ;  /* 0x0000000421207824 */ /* 0x040fe200078e00ff */
[----:B------:R-:W-:Y:S01]  /*1590*/  SHF.R.S32.HI R0, RZ, 0x1f, R0 ;  /* 0x0000001fff007819 */ /* 0x000fe20000011400 */
[----:B------:R-:W-:-:S03]  /*15a0*/  IMAD.WIDE R2, R33, 0x4, R34 ;  /* 0x0000000421027825 */ /* 0x000fc600078e0222 */
[----:B------:R-:W-:Y:S02]  /*15b0*/  SHF.L.U64.HI R0, R33, 0x2, R0 ;  /* 0x0000000221007819 */ /* 0x000fe40000010200 */
[----:B------:R-:W-:-:S04]  /*15c0*/  IADD3 R16, P0, R32, UR4, RZ ;  /* 0x0000000420107c10 */ /* 0x000fc8000ff1e0ff */
[----:B------:R-:W-:Y:S01]  /*15d0*/  IADD3.X R17, R0, UR5, RZ, P0, !PT ;  /* 0x0000000500117c10 */ /* 0x000fe200087fe4ff */
[----:B------:R-:W-:Y:S01]  /*15e0*/  ULDC.64 UR4, c[0x0][0x258] ;  /* 0x0000960000047ab9 */ /* 0x000fe20000000a00 */
[----:B-1----:R0:W-:Y:S04]  /*15f0*/  STG.E.128 desc[UR6][R2.64], R28 ;  /* 0x0000001c02007986 */ /* 0x0021e8000c101d06 */
[----:B--2---:R-:W-:Y:S01]  /*1600*/  STG.E.128 desc[UR6][R16.64+0x800], R24 ;  /* 0x0008001810007986 */ /* 0x004fe2000c101d06 */
[----:B------:R-:W-:Y:S06]  /*1610*/  BAR.SYNC.DEFER_BLOCKING 0x0 ;  /* 0x0000000000007b1d */ /* 0x000fec0000010000 */
[----:B------:R-:W-:Y:S04]  /*1620*/  STS.128 [R18], R8 ;  /* 0x0000000812007388 */ /* 0x000fe80000000c00 */
[----:B------:R-:W-:Y:S01]  /*1630*/  STS.128 [R18+0x10], R12 ;  /* 0x0000100c12007388 */ /* 0x000fe20000000c00 */
[----:B------:R-:W-:Y:S06]  /*1640*/  BAR.SYNC.DEFER_BLOCKING 0x0 ;  /* 0x0000000000007b1d */ /* 0x000fec0000010000 */
[----:B------:R-:W1:Y:S04]  /*1650*/  LDS.128 R4, [R19] ;  /* 0x0000000013047984 */ /* 0x000e680000000c00 */
[----:B------:R-:W2:Y:S01]  /*1660*/  LDS.128 R36, [R19+0x800] ;  /* 0x0008000013247984 */ /* 0x000ea20000000c00 */
[----:B------:R-:W-:Y:S01]  /*1670*/  IADD3 R20, P0, R32, UR4, RZ ;  /* 0x0000000420147c10 */ /* 0x000fe2000ff1e0ff */
[----:B0-----:R-:W-:-:S03]  /*1680*/  IMAD.WIDE R2, R33, 0x4, R22 ;  /* 0x0000000421027825 */ /* 0x001fc600078e0216 */
[----:B------:R-:W-:Y:S02]  /*1690*/  IADD3.X R21, R0, UR5, RZ, P0, !PT ;  /* 0x0000000500157c10 */ /* 0x000fe400087fe4ff */
[----:B-1----:R-:W-:Y:S04]  /*16a0*/  STG.E.128 desc[UR6][R2.64], R4 ;  /* 0x0000000402007986 */ /* 0x002fe8000c101d06 */
[----:B--2---:R-:W-:Y:S01]  /*16b0*/  STG.E.128 desc[UR6][R20.64+0x800], R36 ;  /* 0x0008002414007986 */ /* 0x004fe2000c101d06 */
[----:B------:R-:W-:Y:S05]  /*16c0*/  EXIT ;  /* 0x000000000000794d */ /* 0x000fea0003800000 */
.L_x_0:
[----:B------:R-:W-:-:S00]  /*16d0*/  BRA `(.L_x_0) ;  /* 0xfffffffc00fc7947 */ /* 0x000fc0000383ffff */
[----:B------:R-:W-:-:S00]  /*16e0*/  NOP ;  /* 0x0000000000007918 */ /* 0x000fc00000000000 */
        /* <DEDUP_REMOVED lines=9> */
.L_x_1:


//--------------------- .nv.global.init           --------------------------
	.section	.nv.global.init,"aw",@progbits
.nv.global.init:
	.type		_$_str,@object
	.size		_$_str,(_$_str_$_2 - _$_str)
_$_str:
        /*0000*/ 	.byte	0x5f, 0x5f, 0x43, 0x55, 0x44, 0x41, 0x5f, 0x46, 0x54, 0x5a, 0x00
	.type		_$_str_$_2,@object
	.size		_$_str_$_2,(.L_1 - _$_str_$_2)
_$_str_$_2:
        /*000b*/ 	.byte	0x5f, 0x5f, 0x43, 0x55, 0x44, 0x41, 0x5f, 0x50, 0x52, 0x45, 0x43, 0x5f, 0x53, 0x51, 0x52, 0x54
        /*001b*/ 	.byte	0x00
.L_1:


//--------------------- .nv.shared.triton_poi_fused__native_batch_norm_legit_no_training_add_convolution_max_pool2d_with_indices_native_batch_norm_backward_relu_27 --------------------------
	.section	.nv.shared.triton_poi_fused__native_batch_norm_legit_no_training_add_convolution_max_pool2d_with_indices_native_batch_norm_backward_relu_27,"aw",@nobits
	.sectionflags	@""
	.align	16
	.zero		1024


//--------------------- .nv.constant0.triton_poi_fused__native_batch_norm_legit_no_training_add_convolution_max_pool2d_with_indices_native_batch_norm_backward_relu_27 --------------------------
	.section	.nv.constant0.triton_poi_fused__native_batch_norm_legit_no_training_add_convolution_max_pool2d_with_indices_native_batch_norm_backward_relu_27,"a",@progbits
	.sectionflags	@""
	.align	4
.nv.constant0.triton_poi_fused__native_batch_norm_legit_no_training_add_convolution_max_pool2d_with_indices_native_batch_norm_backward_relu_27:
	.zero		612
